	.headerflags	@"EF_CUDA_TEXMODE_UNIFIED EF_CUDA_64BIT_ADDRESS EF_CUDA_ACCELERATORS EF_CUDA_SM90 EF_CUDA_VIRTUAL_SM(EF_CUDA_SM90)"
	.elftype	@"ET_EXEC"


//--------------------- .nv.info                  --------------------------
	.section	.nv.info,"",@"SHT_CUDA_INFO"
	.align	4


	//----- nvinfo : EIATTR_REGCOUNT
	.align		4
        /*0000*/ 	.byte	0x04, 0x2f
        /*0002*/ 	.short	(.L_1 - .L_0)
	.align		4
.L_0:
        /*0004*/ 	.word	index@(triton_poi_fused_add_mul_transpose_1)
        /*0008*/ 	.word	0x00000010


	//----- nvinfo : EIATTR_MIN_STACK_SIZE
	.align		4
.L_1:
        /*000c*/ 	.byte	0x04, 0x12
        /*000e*/ 	.short	(.L_3 - .L_2)
	.align		4
.L_2:
        /*0010*/ 	.word	index@(triton_poi_fused_add_mul_transpose_1)
        /*0014*/ 	.word	0x00000000


	//----- nvinfo : EIATTR_FRAME_SIZE
	.align		4
.L_3:
        /*0018*/ 	.byte	0x04, 0x11
        /*001a*/ 	.short	(.L_5 - .L_4)
	.align		4
.L_4:
        /*001c*/ 	.word	index@(triton_poi_fused_add_mul_transpose_1)
        /*0020*/ 	.word	0x00000000


	//----- nvinfo : EIATTR_MIN_STACK_SIZE
	.align		4
.L_5:
        /*0024*/ 	.byte	0x04, 0x12
        /*0026*/ 	.short	(.L_7 - .L_6)
	.align		4
.L_6:
        /*0028*/ 	.word	index@(triton_poi_fused_add_mul_transpose_1)
        /*002c*/ 	.word	0x00000000
.L_7:


//--------------------- .nv.info.triton_poi_fused_add_mul_transpose_1 --------------------------
	.section	.nv.info.triton_poi_fused_add_mul_transpose_1,"",@"SHT_CUDA_INFO"
	.sectionflags	@""
	.align	4


	//----- nvinfo : EIATTR_CUDA_API_VERSION
	.align		4
        /*0000*/ 	.byte	0x04, 0x37
        /*0002*/ 	.short	(.L_9 - .L_8)
.L_8:
        /*0004*/ 	.word	0x0000007c


	//----- nvinfo : EIATTR_KPARAM_INFO
	.align		4
.L_9:
        /*0008*/ 	.byte	0x04, 0x17
        /*000a*/ 	.short	(.L_11 - .L_10)
.L_10:
        /*000c*/ 	.word	0x00000000
        /*0010*/ 	.short	0x0003
        /*0012*/ 	.short	0x0014
        /*0014*/ 	.byte	0x00, 0xf0, 0x11, 0x00


	//----- nvinfo : EIATTR_KPARAM_INFO
	.align		4
.L_11:
        /*0018*/ 	.byte	0x04, 0x17
        /*001a*/ 	.short	(.L_13 - .L_12)
.L_12:
        /*001c*/ 	.word	0x00000000
        /*0020*/ 	.short	0x0002
        /*0022*/ 	.short	0x0010
        /*0024*/ 	.byte	0x00, 0xf0, 0x11, 0x00


	//----- nvinfo : EIATTR_KPARAM_INFO
	.align		4
.L_13:
        /*0028*/ 	.byte	0x04, 0x17
        /*002a*/ 	.short	(.L_15 - .L_14)
.L_14:
        /*002c*/ 	.word	0x00000000
        /*0030*/ 	.short	0x0001
        /*0032*/ 	.short	0x0008
        /*0034*/ 	.byte	0x00, 0xf4, 0x21, 0x00


	//----- nvinfo : EIATTR_KPARAM_INFO
	.align		4
.L_15:
        /*0038*/ 	.byte	0x04, 0x17
        /*003a*/ 	.short	(.L_17 - .L_16)
.L_16:
        /*003c*/ 	.word	0x00000000
        /*0040*/ 	.short	0x0000
        /*0042*/ 	.short	0x0000
        /*0044*/ 	.byte	0x00, 0xf4, 0x21, 0x00


	//----- nvinfo : EIATTR_SPARSE_MMA_MASK
	.align		4
.L_17:
        /*0048*/ 	.byte	0x03, 0x50
        /*004a*/ 	.short	0x0000


	//----- nvinfo : EIATTR_MAXREG_COUNT
	.align		4
        /*004c*/ 	.byte	0x03, 0x1b
        /*004e*/ 	.short	0x00ff


	//----- nvinfo : EIATTR_EXIT_INSTR_OFFSETS
	.align		4
        /*0050*/ 	.byte	0x04, 0x1c
        /*0052*/ 	.short	(.L_19 - .L_18)


	//   ....[0]....
.L_18:
        /*0054*/ 	.word	0x00000350


	//   ....[1]....
        /*0058*/ 	.word	0x000003c0


	//----- nvinfo : EIATTR_REQNTID
	.align		4
.L_19:
        /*005c*/ 	.byte	0x04, 0x10
        /*005e*/ 	.short	(.L_21 - .L_20)
.L_20:
        /*0060*/ 	.word	0x00000080
        /*0064*/ 	.word	0x00000001
        /*0068*/ 	.word	0x00000001


	//----- nvinfo : EIATTR_CBANK_PARAM_SIZE
	.align		4
.L_21:
        /*006c*/ 	.byte	0x03, 0x19
        /*006e*/ 	.short	0x0018


	//----- nvinfo : EIATTR_PARAM_CBANK
	.align		4
        /*0070*/ 	.byte	0x04, 0x0a
        /*0072*/ 	.short	(.L_23 - .L_22)
	.align		4
.L_22:
        /*0074*/ 	.word	index@(.nv.constant0.triton_poi_fused_add_mul_transpose_1)
        /*0078*/ 	.short	0x0210
        /*007a*/ 	.short	0x0018


	//----- nvinfo : EIATTR_SW_WAR
	.align		4
.L_23:
        /*007c*/ 	.byte	0x04, 0x36
        /*007e*/ 	.short	(.L_25 - .L_24)
.L_24:
        /*0080*/ 	.word	0x00000008
.L_25:


//--------------------- .nv.callgraph             --------------------------
	.section	.nv.callgraph,"",@"SHT_CUDA_CALLGRAPH"
	.align	4
	.sectionentsize	8
	.align		4
        /*0000*/ 	.word	0x00000000
	.align		4
        /*0004*/ 	.word	0xffffffff
	.align		4
        /*0008*/ 	.word	0x00000000
	.align		4
        /*000c*/ 	.word	0xfffffffe
	.align		4
        /*0010*/ 	.word	0x00000000
	.align		4
        /*0014*/ 	.word	0xfffffffd
	.align		4
        /*0018*/ 	.word	0x00000000
	.align		4
        /*001c*/ 	.word	0xfffffffc


//--------------------- .text.triton_poi_fused_add_mul_transpose_1 --------------------------
	.section	.text.triton_poi_fused_add_mul_transpose_1,"ax",@progbits
	.sectionflags	@"SHF_BARRIERS=1"
	.align	128
        .global         triton_poi_fused_add_mul_transpose_1
        .type           triton_poi_fused_add_mul_transpose_1,@function
        .size           triton_poi_fused_add_mul_transpose_1,(.L_x_1 - triton_poi_fused_add_mul_transpose_1)
        .other          triton_poi_fused_add_mul_transpose_1,@"STO_CUDA_ENTRY STV_DEFAULT"
triton_poi_fused_add_mul_transpose_1:
.text.triton_poi_fused_add_mul_transpose_1:
[----:B------:R-:W0:Y:S02]  /*0000*/  LDC R1, c[0x0][0x28] ;  /* 0x00000a00ff017b82 */ /* 0x000e240000000800 */
[----:B------:R-:W1:Y:S01]  /*0010*/  S2R R5, SR_CTAID.Y ;  /* 0x0000000000057919 */ /* 0x000e620000002600 */
[----:B------:R-:W-:Y:S01]  /*0020*/  ULDC.64 UR6, c[0x0][0x208] ;  /* 0x0000820000067ab9 */ /* 0x000fe20000000a00 */
[----:B------:R-:W2:Y:S01]  /*0030*/  S2R R13, SR_TID.X ;  /* 0x00000000000d7919 */ /* 0x000ea20000002100 */
[----:B------:R-:W3:Y:S01]  /*0040*/  S2R R9, SR_CTAID.X ;  /* 0x0000000000097919 */ /* 0x000ee20000002500 */
[----:B-1----:R-:W-:Y:S02]  /*0050*/  IMAD.SHL.U32 R5, R5, 0x10, RZ ;  /* 0x0000001005057824 */ /* 0x002fe400078e00ff */
[----:B--2---:R-:W-:Y:S01]  /*0060*/  IMAD.SHL.U32 R0, R13, 0x2, RZ ;  /* 0x000000020d007824 */ /* 0x004fe200078e00ff */
[----:B------:R-:W-:Y:S01]  /*0070*/  SHF.R.U32.HI R4, RZ, 0x3, R13 ;  /* 0x00000003ff047819 */ /* 0x000fe2000001160d */
[----:B---3--:R-:W-:-:S03]  /*0080*/  IMAD.SHL.U32 R9, R9, 0x10, RZ ;  /* 0x0000001009097824 */ /* 0x008fc600078e00ff */
[----:B------:R-:W-:Y:S02]  /*0090*/  LOP3.LUT R6, R5, 0xe, R0, 0xf8, !PT ;  /* 0x0000000e05067812 */ /* 0x000fe400078ef800 */
[----:B------:R-:W-:Y:S02]  /*00a0*/  SGXT.U32 R4, R4, 0x4 ;  /* 0x000000040404781a */ /* 0x000fe40000000000 */
[----:B------:R-:W-:Y:S02]  /*00b0*/  SHF.R.S32.HI R3, RZ, 0x1f, R6 ;  /* 0x0000001fff037819 */ /* 0x000fe40000011406 */
[----:B------:R-:W-:Y:S02]  /*00c0*/  LOP3.LUT R7, R9, R4, RZ, 0xfc, !PT ;  /* 0x0000000409077212 */ /* 0x000fe400078efcff */
[----:B------:R-:W-:Y:S02]  /*00d0*/  LEA.HI R10, R3, R6, RZ, 0x2 ;  /* 0x00000006030a7211 */ /* 0x000fe400078f10ff */
[----:B------:R-:W1:Y:S01]  /*00e0*/  LDC.64 R2, c[0x0][0x210] ;  /* 0x00008400ff027b82 */ /* 0x000e620000000a00 */
[----:B------:R-:W-:-:S02]  /*00f0*/  SHF.R.S32.HI R8, RZ, 0x1f, R7 ;  /* 0x0000001fff087819 */ /* 0x000fc40000011407 */
[C---:B------:R-:W-:Y:S01]  /*0100*/  IMAD.SHL.U32 R12, R10.reuse, 0x10, RZ ;  /* 0x000000100a0c7824 */ /* 0x040fe200078e00ff */
[----:B------:R-:W-:Y:S02]  /*0110*/  LOP3.LUT R11, R10, 0xfffffffc, RZ, 0xc0, !PT ;  /* 0xfffffffc0a0b7812 */ /* 0x000fe400078ec0ff */
[-C--:B------:R-:W-:Y:S02]  /*0120*/  LEA.HI R8, R8, R7.reuse, RZ, 0x2 ;  /* 0x0000000708087211 */ /* 0x080fe400078f10ff */
[----:B------:R-:W-:Y:S02]  /*0130*/  LOP3.LUT R12, R12, 0xffffffc0, RZ, 0xc0, !PT ;  /* 0xffffffc00c0c7812 */ /* 0x000fe400078ec0ff */
[----:B------:R-:W-:Y:S02]  /*0140*/  LOP3.LUT R8, R8, 0xfffffffc, RZ, 0xc0, !PT ;  /* 0xfffffffc08087812 */ /* 0x000fe400078ec0ff */
[----:B------:R-:W-:Y:S02]  /*0150*/  IADD3 R11, R12, R6, -R11 ;  /* 0x000000060c0b7210 */ /* 0x000fe40007ffe80b */
[----:B------:R-:W-:Y:S01]  /*0160*/  VIMNMX R6, R6, R7, !PT ;  /* 0x0000000706067248 */ /* 0x000fe20007fe0100 */
[----:B------:R-:W-:-:S02]  /*0170*/  IMAD.IADD R7, R7, 0x1, -R8 ;  /* 0x0000000107077824 */ /* 0x000fc400078e0a08 */
[----:B------:R-:W-:Y:S01]  /*0180*/  IMAD.IADD R8, R8, 0x1, R11 ;  /* 0x0000000108087824 */ /* 0x000fe200078e020b */
[----:B------:R-:W-:-:S03]  /*0190*/  ISETP.GE.AND P0, PT, R6, 0x10, PT ;  /* 0x000000100600780c */ /* 0x000fc60003f06270 */
[----:B------:R-:W-:-:S04]  /*01a0*/  IMAD R7, R7, 0x10, R8 ;  /* 0x0000001007077824 */ /* 0x000fc800078e0208 */
[----:B-1----:R-:W-:Y:S01]  /*01b0*/  IMAD.WIDE R2, R7, 0x4, R2 ;  /* 0x0000000407027825 */ /* 0x002fe200078e0202 */
[----:B------:R-:W-:-:S06]  /*01c0*/  CS2R R6, SRZ ;  /* 0x0000000000067805 */ /* 0x000fcc000001ff00 */
[----:B------:R1:W2:Y:S01]  /*01d0*/  @!P0 LDG.E.64 R6, desc[UR6][R2.64] ;  /* 0x0000000602068981 */ /* 0x0002a2000c1e1b00 */
[----:B------:R-:W3:Y:S01]  /*01e0*/  S2UR UR5, SR_CgaCtaId ;  /* 0x00000000000579c3 */ /* 0x000ee20000008800 */
[----:B------:R-:W-:Y:S01]  /*01f0*/  IMAD.SHL.U32 R8, R13, 0x20, RZ ;  /* 0x000000200d087824 */ /* 0x000fe200078e00ff */
[----:B------:R-:W-:Y:S01]  /*0200*/  LOP3.LUT R5, R5, R4, RZ, 0xfc, !PT ;  /* 0x0000000405057212 */ /* 0x000fe200078efcff */
[----:B------:R-:W-:-:S03]  /*0210*/  UMOV UR4, 0x400 ;  /* 0x0000040000047882 */ /* 0x000fc60000000000 */
[----:B------:R-:W-:Y:S02]  /*0220*/  LOP3.LUT R11, R8, 0xe0, RZ, 0xc0, !PT ;  /* 0x000000e0080b7812 */ /* 0x000fe400078ec0ff */
[----:B------:R-:W-:Y:S02]  /*0230*/  LOP3.LUT R8, R9, 0xe, R0, 0xf8, !PT ;  /* 0x0000000e09087812 */ /* 0x000fe400078ef800 */
[----:B------:R-:W-:Y:S02]  /*0240*/  LOP3.LUT R9, R0, 0xfe, RZ, 0xc0, !PT ;  /* 0x000000fe00097812 */ /* 0x000fe400078ec0ff */
[----:B------:R-:W-:Y:S02]  /*0250*/  SHF.R.U32.HI R0, RZ, 0x4, R0 ;  /* 0x00000004ff007819 */ /* 0x000fe40000011600 */
[C---:B------:R-:W-:Y:S02]  /*0260*/  LOP3.LUT R4, R11.reuse, R4, RZ, 0xfc, !PT ;  /* 0x000000040b047212 */ /* 0x040fe400078efcff */
[----:B-1----:R-:W-:-:S02]  /*0270*/  LOP3.LUT R3, R11, 0x10, RZ, 0xfc, !PT ;  /* 0x000000100b037812 */ /* 0x002fc400078efcff */
[----:B------:R-:W-:Y:S02]  /*0280*/  SGXT.U32 R0, R0, 0x4 ;  /* 0x000000040000781a */ /* 0x000fe40000000000 */
[-C--:B------:R-:W-:Y:S02]  /*0290*/  LEA.HI R11, R11, R4.reuse, RZ, 0x1c ;  /* 0x000000040b0b7211 */ /* 0x080fe400078fe0ff */
[----:B------:R-:W-:Y:S01]  /*02a0*/  LEA.HI R3, R3, R4, RZ, 0x1c ;  /* 0x0000000403037211 */ /* 0x000fe200078fe0ff */
[----:B------:R-:W-:Y:S01]  /*02b0*/  IMAD.IADD R9, R9, 0x1, R0 ;  /* 0x0000000109097824 */ /* 0x000fe200078e0200 */
[----:B---3--:R-:W-:Y:S01]  /*02c0*/  UPRMT UR4, UR5, 0x654, UR4 ;  /* 0x0000065405047896 */ /* 0x008fe20008000004 */
[----:B------:R-:W-:-:S04]  /*02d0*/  VIMNMX R2, R5, R8, !PT ;  /* 0x0000000805027248 */ /* 0x000fc80007fe0100 */
[----:B------:R-:W-:Y:S02]  /*02e0*/  ISETP.GE.AND P0, PT, R2, 0x10, PT ;  /* 0x000000100200780c */ /* 0x000fe40003f06270 */
[----:B------:R-:W-:Y:S02]  /*02f0*/  LEA R11, R11, UR4, 0x2 ;  /* 0x000000040b0b7c11 */ /* 0x000fe4000f8e10ff */
[----:B------:R-:W-:Y:S02]  /*0300*/  LEA R0, R3, UR4, 0x2 ;  /* 0x0000000403007c11 */ /* 0x000fe4000f8e10ff */
[----:B------:R-:W-:Y:S01]  /*0310*/  LEA R9, R9, UR4, 0x2 ;  /* 0x0000000409097c11 */ /* 0x000fe2000f8e10ff */
[----:B--2---:R1:W-:Y:S04]  /*0320*/  STS [R11], R6 ;  /* 0x000000060b007388 */ /* 0x0043e80000000800 */
[----:B------:R1:W-:Y:S01]  /*0330*/  STS [R0+0x40], R7 ;  /* 0x0000400700007388 */ /* 0x0003e20000000800 */
[----:B------:R-:W-:Y:S06]  /*0340*/  BAR.SYNC.DEFER_BLOCKING 0x0 ;  /* 0x0000000000007b1d */ /* 0x000fec0000010000 */
[----:B-1----:R-:W-:Y:S05]  /*0350*/  @P0 EXIT ;  /* 0x000000000000094d */ /* 0x002fea0003800000 */
[----:B------:R-:W-:Y:S01]  /*0360*/  LDS R6, [R9] ;  /* 0x0000000009067984 */ /* 0x000fe20000000800 */
[----:B------:R-:W0:Y:S01]  /*0370*/  LDC.64 R2, c[0x0][0x218] ;  /* 0x00008600ff027b82 */ /* 0x000e220000000a00 */
[----:B------:R-:W-:Y:S02]  /*0380*/  IMAD R5, R5, 0x10, R8 ;  /* 0x0000001005057824 */ /* 0x000fe400078e0208 */
[----:B------:R-:W1:Y:S02]  /*0390*/  LDS R7, [R9+0x4] ;  /* 0x0000040009077984 */ /* 0x000e640000000800 */
[----:B0-----:R-:W-:-:S05]  /*03a0*/  IMAD.WIDE R2, R5, 0x4, R2 ;  /* 0x0000000405027825 */ /* 0x001fca00078e0202 */
[----:B-1----:R-:W-:Y:S01]  /*03b0*/  STG.E.64 desc[UR6][R2.64], R6 ;  /* 0x0000000602007986 */ /* 0x002fe2000c101b06 */
[----:B------:R-:W-:Y:S05]  /*03c0*/  EXIT ;  /* 0x000000000000794d */ /* 0x000fea0003800000 */
.L_x_0:
[----:B------:R-:W-:-:S00]  /*03d0*/  BRA `(.L_x_0) ;  /* 0xfffffffc00fc7947 */ /* 0x000fc0000383ffff */
[----:B------:R-:W-:-:S00]  /*03e0*/  NOP ;  /* 0x0000000000007918 */ /* 0x000fc00000000000 */
        /* <DEDUP_REMOVED lines=9> */
.L_x_1:


//--------------------- .nv.shared.triton_poi_fused_add_mul_transpose_1 --------------------------
	.section	.nv.shared.triton_poi_fused_add_mul_transpose_1,"aw",@nobits
	.sectionflags	@""
	.align	16
	.zero		1024


//--------------------- .nv.constant0.triton_poi_fused_add_mul_transpose_1 --------------------------
	.section	.nv.constant0.triton_poi_fused_add_mul_transpose_1,"a",@progbits
	.sectionflags	@""
	.align	4
.nv.constant0.triton_poi_fused_add_mul_transpose_1:
	.zero		552
